//
// Generated by NVIDIA NVVM Compiler
//
// Compiler Build ID: CL-36424714
// Cuda compilation tools, release 13.0, V13.0.88
// Based on NVVM 20.0.0
//

.version 9.0
.target sm_100
.address_size 64

	// .globl	_Z6kernelv
.extern .func  (.param .b32 func_retval0) vprintf
(
	.param .b64 vprintf_param_0,
	.param .b64 vprintf_param_1
)
;
.global .align 1 .b8 $str[15] = {99, 117, 100, 97, 95, 97, 114, 99, 104, 58, 32, 37, 100, 10};

.visible .entry _Z6kernelv()
{
	.local .align 8 .b8 	__local_depot0[8];
	.reg .b64 	%SP;
	.reg .b64 	%SPL;
	.reg .b32 	%r<4>;
	.reg .b64 	%rd<5>;

	mov.u64 	%SPL, __local_depot0;
	cvta.local.u64 	%SP, %SPL;
	add.u64 	%rd1, %SP, 0;
	add.u64 	%rd2, %SPL, 0;
	mov.b32 	%r1, 1000;
	st.local.u32 	[%rd2], %r1;
	mov.u64 	%rd3, $str;
	cvta.global.u64 	%rd4, %rd3;
	{ // callseq 0, 0
	.param .b64 param0;
	st.param.b64 	[param0], %rd4;
	.param .b64 param1;
	st.param.b64 	[param1], %rd1;
	.param .b32 retval0;
	call.uni (retval0), 
	vprintf, 
	(
	param0, 
	param1
	);
	ld.param.b32 	%r2, [retval0];
	} // callseq 0
	ret;

}


// ===== COMPILED SASS (sm_100) =====

	.target	sm_100

	.elftype	@"ET_EXEC"


//--------------------- .note.nv.tkinfo           --------------------------
	.section	.note.nv.tkinfo,"",@"SHT_NOTE"
	.sectionflags	@"SHF_NOTE_NV_TKINFO"
	.tkinfo
        /*0018*/ 	.word	0x00000002
        /*0030*/ 	.string	""
        /*0030*/ 	.string	"ptxas"
        /*0030*/ 	.string	"Cuda compilation tools, release 13.0, V13.0.88"
        /*0030*/ 	.string	"Build cuda_13.0.r13.0/compiler.36424714_0"
        /*0030*/ 	.string	"-arch sm_100 -m 64 "



//--------------------- .note.nv.cuinfo           --------------------------
	.section	.note.nv.cuinfo,"",@"SHT_NOTE"
	.sectionflags	@"SHF_NOTE_NV_CUINFO"
        /*0018*/ 	.short	0x0002
        /*001a*/ 	.short	0x0064
        /*001c*/ 	.short	0x0082
	.zero		2


//--------------------- .nv.info                  --------------------------
	.section	.nv.info,"",@"SHT_CUDA_INFO"
	.align	4


	//----- nvinfo : EIATTR_REGCOUNT
	.align		4
        /*0000*/ 	.byte	0x04, 0x2f
        /*0002*/ 	.short	(.L_2 - .L_1)
	.align		4
.L_1:
        /*0004*/ 	.word	index@(_Z6kernelv)
        /*0008*/ 	.word	0x00000018


	//----- nvinfo : EIATTR_FRAME_SIZE
	.align		4
.L_2:
        /*000c*/ 	.byte	0x04, 0x11
        /*000e*/ 	.short	(.L_4 - .L_3)
	.align		4
.L_3:
        /*0010*/ 	.word	index@(_Z6kernelv)
        /*0014*/ 	.word	0x00000008


	//----- nvinfo : EIATTR_MIN_STACK_SIZE
	.align		4
.L_4:
        /*0018*/ 	.byte	0x04, 0x12
        /*001a*/ 	.short	(.L_6 - .L_5)
	.align		4
.L_5:
        /*001c*/ 	.word	index@(_Z6kernelv)
        /*0020*/ 	.word	0x00000008
.L_6:


//--------------------- .nv.compat                --------------------------
	.section	.nv.compat,"",@"SHT_CUDA_COMPAT_INFO"
	.align	4
        /*0000*/ 	.byte	0x02, 0x09, 0x00, 0x00, 0x02, 0x02, 0x01, 0x00, 0x02, 0x05, 0x05, 0x00, 0x03, 0x07, 0x01, 0x01
        /*0010*/ 	.byte	0x02, 0x03, 0x00, 0x00, 0x02, 0x06, 0x01, 0x00, 0x04, 0x0b, 0x08, 0x00, 0x09, 0x00, 0x00, 0x00
        /*0020*/ 	.byte	0x00, 0x00, 0x00, 0x00


//--------------------- .nv.info._Z6kernelv       --------------------------
	.section	.nv.info._Z6kernelv,"",@"SHT_CUDA_INFO"
	.sectionflags	@""
	.align	4


	//----- nvinfo : EIATTR_CUDA_API_VERSION
	.align		4
        /*0000*/ 	.byte	0x04, 0x37
        /*0002*/ 	.short	(.L_8 - .L_7)
.L_7:
        /*0004*/ 	.word	0x00000082


	//----- nvinfo : EIATTR_SPARSE_MMA_MASK
	.align		4
.L_8:
        /*0008*/ 	.byte	0x03, 0x50
        /*000a*/ 	.short	0x0000


	//----- nvinfo : EIATTR_MAXREG_COUNT
	.align		4
        /*000c*/ 	.byte	0x03, 0x1b
        /*000e*/ 	.short	0x00ff


	//----- nvinfo : EIATTR_EXTERNS
	.align		4
        /*0010*/ 	.byte	0x04, 0x0f
        /*0012*/ 	.short	(.L_10 - .L_9)


	//   ....[0]....
	.align		4
.L_9:
        /*0014*/ 	.word	index@(vprintf)


	//----- nvinfo : EIATTR_MERCURY_ISA_VERSION
	.align		4
.L_10:
        /*0018*/ 	.byte	0x03, 0x5f
        /*001a*/ 	.short	0x0101


	//----- nvinfo : EIATTR_VRC_CTA_INIT_COUNT
	.align		4
        /*001c*/ 	.byte	0x02, 0x4a
	.zero		1
	.zero		1


	//----- nvinfo : EIATTR_SYSCALL_OFFSETS
	.align		4
        /*0020*/ 	.byte	0x04, 0x46
        /*0022*/ 	.short	(.L_12 - .L_11)


	//   ....[0]....
.L_11:
        /*0024*/ 	.word	0x000000e0


	//----- nvinfo : EIATTR_EXIT_INSTR_OFFSETS
	.align		4
.L_12:
        /*0028*/ 	.byte	0x04, 0x1c
        /*002a*/ 	.short	(.L_14 - .L_13)


	//   ....[0]....
.L_13:
        /*002c*/ 	.word	0x000000f0


	//----- nvinfo : EIATTR_SW_WAR
	.align		4
.L_14:
        /*0030*/ 	.byte	0x04, 0x36
        /*0032*/ 	.short	(.L_16 - .L_15)
.L_15:
        /*0034*/ 	.word	0x00000008
.L_16:


//--------------------- .nv.callgraph             --------------------------
	.section	.nv.callgraph,"",@"SHT_CUDA_CALLGRAPH"
	.align	4
	.sectionentsize	8
	.align		4
        /*0000*/ 	.word	0x00000000
	.align		4
        /*0004*/ 	.word	0xffffffff
	.align		4
        /*0008*/ 	.word	index@(_Z6kernelv)
	.align		4
        /*000c*/ 	.word	index@(vprintf)
	.align		4
        /*0010*/ 	.word	0x00000000
	.align		4
        /*0014*/ 	.word	0xfffffffe
	.align		4
        /*0018*/ 	.word	0x00000000
	.align		4
        /*001c*/ 	.word	0xfffffffd
	.align		4
        /*0020*/ 	.word	0x00000000
	.align		4
        /*0024*/ 	.word	0xfffffffc


//--------------------- .nv.constant4             --------------------------
	.section	.nv.constant4,"a",@progbits
	.align	8
	.align		8
.nv.constant4:
        /*0000*/ 	.dword	vprintf
	.align		8
        /*0008*/ 	.dword	$str


//--------------------- .text._Z6kernelv          --------------------------
	.section	.text._Z6kernelv,"ax",@progbits
	.align	128
        .global         _Z6kernelv
        .type           _Z6kernelv,@function
        .size           _Z6kernelv,(.L_x_2 - _Z6kernelv)
        .other          _Z6kernelv,@"STO_CUDA_ENTRY STV_DEFAULT"
_Z6kernelv:
.text._Z6kernelv:
[----:B------:R-:W0:Y:S02]  /*0000*/  LDC R1, c[0x0][0x37c] ;  /* 0x0000df00ff017b82 */ /* 0x000e240000000800 */
[----:B0-----:R-:W-:Y:S01]  /*0010*/  VIADD R1, R1, 0xfffffff8 ;  /* 0xfffffff801017836 */ /* 0x001fe20000000000 */
[----:B------:R-:W-:Y:S01]  /*0020*/  MOV R0, 0x0 ;  /* 0x0000000000007802 */ /* 0x000fe20000000f00 */
[----:B------:R-:W-:Y:S01]  /*0030*/  IMAD.MOV.U32 R8, RZ, RZ, 0x3e8 ;  /* 0x000003e8ff087424 */ /* 0x000fe200078e00ff */
[----:B------:R-:W0:Y:S03]  /*0040*/  LDCU UR4, c[0x0][0x2f8] ;  /* 0x00005f00ff0477ac */ /* 0x000e260008000800 */
[----:B------:R1:W2:Y:S01]  /*0050*/  LDC.64 R2, c[0x4][R0] ;  /* 0x0100000000027b82 */ /* 0x0002a20000000a00 */
[----:B------:R1:W-:Y:S01]  /*0060*/  STL [R1], R8 ;  /* 0x0000000801007387 */ /* 0x0003e20000100800 */
[----:B------:R-:W3:Y:S01]  /*0070*/  LDCU.64 UR6, c[0x4][0x8] ;  /* 0x01000100ff0677ac */ /* 0x000ee20008000a00 */
[----:B------:R-:W4:Y:S01]  /*0080*/  LDCU UR5, c[0x0][0x2fc] ;  /* 0x00005f80ff0577ac */ /* 0x000f220008000800 */
[----:B0-----:R-:W-:-:S02]  /*0090*/  IADD3 R6, P0, PT, R1, UR4, RZ ;  /* 0x0000000401067c10 */ /* 0x001fc4000ff1e0ff */
[----:B---3--:R-:W-:Y:S01]  /*00a0*/  MOV R4, UR6 ;  /* 0x0000000600047c02 */ /* 0x008fe20008000f00 */
[----:B------:R-:W-:Y:S01]  /*00b0*/  IMAD.U32 R5, RZ, RZ, UR7 ;  /* 0x00000007ff057e24 */ /* 0x000fe2000f8e00ff */
[----:B-1--4-:R-:W-:-:S09]  /*00c0*/  IADD3.X R7, PT, PT, RZ, UR5, RZ, P0, !PT ;  /* 0x00000005ff077c10 */ /* 0x012fd200087fe4ff */
[----:B------:R-:W-:-:S07]  /*00d0*/  LEPC R20, `(.L_x_0) ;  /* 0x000000001014794e */ /* 0x000fce0000000000 */
[----:B--2---:R-:W-:Y:S05]  /*00e0*/  CALL.ABS.NOINC R2 ;  /* 0x0000000002007343 */ /* 0x004fea0003c00000 */
.L_x_0:
[----:B------:R-:W-:Y:S05]  /*00f0*/  EXIT ;  /* 0x000000000000794d */ /* 0x000fea0003800000 */
.L_x_1:
[----:B------:R-:W-:-:S00]  /*0100*/  BRA `(.L_x_1) ;  /* 0xfffffffc00fc7947 */ /* 0x000fc0000383ffff */
[----:B------:R-:W-:-:S00]  /*0110*/  NOP ;  /* 0x0000000000007918 */ /* 0x000fc00000000000 */
        /* <DEDUP_REMOVED lines=14> */
.L_x_2:


//--------------------- .nv.global.init           --------------------------
	.section	.nv.global.init,"aw",@progbits
.nv.global.init:
	.type		$str,@object
	.size		$str,(.L_0 - $str)
$str:
        /*0000*/ 	.byte	0x63, 0x75, 0x64, 0x61, 0x5f, 0x61, 0x72, 0x63, 0x68, 0x3a, 0x20, 0x25, 0x64, 0x0a, 0x00
.L_0:


//--------------------- .nv.shared.reserved.0     --------------------------
	.section	.nv.shared.reserved.0,"aw",@nobits
	.weak		__nv_reservedSMEM_offset_0_alias
	.size		__nv_reservedSMEM_offset_0_alias, 0, 64
	.other		__nv_reservedSMEM_offset_0_alias,@"STO_CUDA_RESERVED_SHARED STV_DEFAULT"
__nv_reservedSMEM_offset_0_alias:
	.zero		0
	.zero		64


//--------------------- .nv.constant0._Z6kernelv  --------------------------
	.section	.nv.constant0._Z6kernelv,"a",@progbits
	.sectionflags	@""
	.align	4
.nv.constant0._Z6kernelv:
	.zero		896


//--------------------- SYMBOLS --------------------------

	.type		.nv.reservedSmem.offset0,@object
	.size		.nv.reservedSmem.offset0,0x4
	.type		vprintf,@function
